//
// Generated by NVIDIA NVVM Compiler
//
// Compiler Build ID: CL-36424714
// Cuda compilation tools, release 13.0, V13.0.88
// Based on NVVM 20.0.0
//

.version 9.0
.target sm_100
.address_size 64

	// .globl	_Z19gpu_autocorrelationPKfPfii
.extern .shared .align 16 .b8 shared_sum[];

.visible .entry _Z19gpu_autocorrelationPKfPfii(
	.param .u64 .ptr .align 1 _Z19gpu_autocorrelationPKfPfii_param_0,
	.param .u64 .ptr .align 1 _Z19gpu_autocorrelationPKfPfii_param_1,
	.param .u32 _Z19gpu_autocorrelationPKfPfii_param_2,
	.param .u32 _Z19gpu_autocorrelationPKfPfii_param_3
)
{
	.reg .pred 	%p<13>;
	.reg .b32 	%r<44>;
	.reg .b32 	%f<52>;
	.reg .b64 	%rd<31>;

	ld.param.u64 	%rd8, [_Z19gpu_autocorrelationPKfPfii_param_0];
	ld.param.u64 	%rd7, [_Z19gpu_autocorrelationPKfPfii_param_1];
	ld.param.u32 	%r17, [_Z19gpu_autocorrelationPKfPfii_param_2];
	ld.param.u32 	%r18, [_Z19gpu_autocorrelationPKfPfii_param_3];
	cvta.to.global.u64 	%rd1, %rd8;
	mov.u32 	%r1, %ctaid.x;
	setp.ge.s32 	%p1, %r1, %r18;
	@%p1 bra 	$L__BB0_14;
	mov.u32 	%r2, %tid.x;
	mov.u32 	%r43, %ntid.x;
	sub.s32 	%r4, %r17, %r1;
	setp.ge.s32 	%p2, %r2, %r4;
	mov.f32 	%f51, 0f00000000;
	@%p2 bra 	$L__BB0_7;
	add.s32 	%r19, %r2, %r43;
	max.u32 	%r20, %r19, %r4;
	setp.lt.u32 	%p3, %r19, %r4;
	selp.u32 	%r21, 1, 0, %p3;
	add.s32 	%r22, %r19, %r21;
	sub.s32 	%r23, %r20, %r22;
	div.u32 	%r24, %r23, %r43;
	add.s32 	%r5, %r24, %r21;
	and.b32  	%r25, %r5, 3;
	setp.eq.s32 	%p4, %r25, 3;
	mov.f32 	%f51, 0f00000000;
	mov.u32 	%r41, %r2;
	@%p4 bra 	$L__BB0_5;
	mul.wide.u32 	%rd2, %r1, 4;
	mul.wide.u32 	%rd9, %r2, 4;
	add.s64 	%rd30, %rd1, %rd9;
	mul.wide.u32 	%rd4, %r43, 4;
	add.s32 	%r26, %r5, 1;
	and.b32  	%r27, %r26, 3;
	neg.s32 	%r39, %r27;
	mov.f32 	%f51, 0f00000000;
	mov.u32 	%r41, %r2;
$L__BB0_4:
	.pragma "nounroll";
	ld.global.nc.f32 	%f12, [%rd30];
	add.s64 	%rd10, %rd30, %rd2;
	ld.global.nc.f32 	%f13, [%rd10];
	fma.rn.f32 	%f51, %f12, %f13, %f51;
	add.s32 	%r41, %r41, %r43;
	add.s64 	%rd30, %rd30, %rd4;
	add.s32 	%r39, %r39, 1;
	setp.ne.s32 	%p5, %r39, 0;
	@%p5 bra 	$L__BB0_4;
$L__BB0_5:
	setp.lt.u32 	%p6, %r5, 3;
	@%p6 bra 	$L__BB0_7;
$L__BB0_6:
	mul.wide.u32 	%rd11, %r41, 4;
	add.s64 	%rd12, %rd1, %rd11;
	ld.global.nc.f32 	%f14, [%rd12];
	add.s32 	%r28, %r41, %r1;
	mul.wide.u32 	%rd13, %r28, 4;
	add.s64 	%rd14, %rd1, %rd13;
	ld.global.nc.f32 	%f15, [%rd14];
	fma.rn.f32 	%f16, %f14, %f15, %f51;
	add.s32 	%r29, %r41, %r43;
	mul.wide.u32 	%rd15, %r29, 4;
	add.s64 	%rd16, %rd1, %rd15;
	ld.global.nc.f32 	%f17, [%rd16];
	add.s32 	%r30, %r28, %r43;
	mul.wide.u32 	%rd17, %r30, 4;
	add.s64 	%rd18, %rd1, %rd17;
	ld.global.nc.f32 	%f18, [%rd18];
	fma.rn.f32 	%f19, %f17, %f18, %f16;
	add.s32 	%r31, %r29, %r43;
	mul.wide.u32 	%rd19, %r31, 4;
	add.s64 	%rd20, %rd1, %rd19;
	ld.global.nc.f32 	%f20, [%rd20];
	add.s32 	%r32, %r30, %r43;
	mul.wide.u32 	%rd21, %r32, 4;
	add.s64 	%rd22, %rd1, %rd21;
	ld.global.nc.f32 	%f21, [%rd22];
	fma.rn.f32 	%f22, %f20, %f21, %f19;
	add.s32 	%r33, %r31, %r43;
	mul.wide.u32 	%rd23, %r33, 4;
	add.s64 	%rd24, %rd1, %rd23;
	ld.global.nc.f32 	%f23, [%rd24];
	add.s32 	%r34, %r32, %r43;
	mul.wide.u32 	%rd25, %r34, 4;
	add.s64 	%rd26, %rd1, %rd25;
	ld.global.nc.f32 	%f24, [%rd26];
	fma.rn.f32 	%f51, %f23, %f24, %f22;
	add.s32 	%r41, %r33, %r43;
	setp.lt.s32 	%p7, %r41, %r4;
	@%p7 bra 	$L__BB0_6;
$L__BB0_7:
	shl.b32 	%r35, %r2, 2;
	mov.u32 	%r36, shared_sum;
	add.s32 	%r14, %r36, %r35;
	st.shared.f32 	[%r14], %f51;
	bar.sync 	0;
	setp.lt.u32 	%p8, %r43, 66;
	@%p8 bra 	$L__BB0_11;
$L__BB0_8:
	shr.u32 	%r16, %r43, 1;
	setp.ge.u32 	%p9, %r2, %r16;
	@%p9 bra 	$L__BB0_10;
	shl.b32 	%r37, %r16, 2;
	add.s32 	%r38, %r14, %r37;
	ld.shared.f32 	%f25, [%r38];
	ld.shared.f32 	%f26, [%r14];
	add.f32 	%f27, %f25, %f26;
	st.shared.f32 	[%r14], %f27;
$L__BB0_10:
	bar.sync 	0;
	setp.gt.u32 	%p10, %r43, 131;
	mov.u32 	%r43, %r16;
	@%p10 bra 	$L__BB0_8;
$L__BB0_11:
	setp.gt.u32 	%p11, %r2, 31;
	@%p11 bra 	$L__BB0_14;
	ld.volatile.shared.f32 	%f28, [%r14+128];
	ld.volatile.shared.f32 	%f29, [%r14];
	add.f32 	%f30, %f28, %f29;
	st.volatile.shared.f32 	[%r14], %f30;
	ld.volatile.shared.f32 	%f31, [%r14+64];
	ld.volatile.shared.f32 	%f32, [%r14];
	add.f32 	%f33, %f31, %f32;
	st.volatile.shared.f32 	[%r14], %f33;
	ld.volatile.shared.f32 	%f34, [%r14+32];
	ld.volatile.shared.f32 	%f35, [%r14];
	add.f32 	%f36, %f34, %f35;
	st.volatile.shared.f32 	[%r14], %f36;
	ld.volatile.shared.f32 	%f37, [%r14+16];
	ld.volatile.shared.f32 	%f38, [%r14];
	add.f32 	%f39, %f37, %f38;
	st.volatile.shared.f32 	[%r14], %f39;
	ld.volatile.shared.f32 	%f40, [%r14+8];
	ld.volatile.shared.f32 	%f41, [%r14];
	add.f32 	%f42, %f40, %f41;
	st.volatile.shared.f32 	[%r14], %f42;
	ld.volatile.shared.f32 	%f43, [%r14+4];
	ld.volatile.shared.f32 	%f44, [%r14];
	add.f32 	%f45, %f43, %f44;
	st.volatile.shared.f32 	[%r14], %f45;
	setp.ne.s32 	%p12, %r2, 0;
	@%p12 bra 	$L__BB0_14;
	ld.shared.f32 	%f46, [shared_sum];
	cvta.to.global.u64 	%rd27, %rd7;
	mul.wide.u32 	%rd28, %r1, 4;
	add.s64 	%rd29, %rd27, %rd28;
	st.global.f32 	[%rd29], %f46;
$L__BB0_14:
	ret;

}


// ===== COMPILED SASS (sm_100) =====

	.target	sm_100

	.elftype	@"ET_EXEC"


//--------------------- .note.nv.tkinfo           --------------------------
	.section	.note.nv.tkinfo,"",@"SHT_NOTE"
	.sectionflags	@"SHF_NOTE_NV_TKINFO"
	.tkinfo
        /*0018*/ 	.word	0x00000002
        /*0030*/ 	.string	""
        /*0030*/ 	.string	"ptxas"
        /*0030*/ 	.string	"Cuda compilation tools, release 13.0, V13.0.88"
        /*0030*/ 	.string	"Build cuda_13.0.r13.0/compiler.36424714_0"
        /*0030*/ 	.string	"-arch sm_100 -m 64 "



//--------------------- .note.nv.cuinfo           --------------------------
	.section	.note.nv.cuinfo,"",@"SHT_NOTE"
	.sectionflags	@"SHF_NOTE_NV_CUINFO"
        /*0018*/ 	.short	0x0002
        /*001a*/ 	.short	0x0064
        /*001c*/ 	.short	0x0082
	.zero		2


//--------------------- .nv.info                  --------------------------
	.section	.nv.info,"",@"SHT_CUDA_INFO"
	.align	4


	//----- nvinfo : EIATTR_REGCOUNT
	.align		4
        /*0000*/ 	.byte	0x04, 0x2f
        /*0002*/ 	.short	(.L_1 - .L_0)
	.align		4
.L_0:
        /*0004*/ 	.word	index@(_Z19gpu_autocorrelationPKfPfii)
        /*0008*/ 	.word	0x0000001c


	//----- nvinfo : EIATTR_FRAME_SIZE
	.align		4
.L_1:
        /*000c*/ 	.byte	0x04, 0x11
        /*000e*/ 	.short	(.L_3 - .L_2)
	.align		4
.L_2:
        /*0010*/ 	.word	index@(_Z19gpu_autocorrelationPKfPfii)
        /*0014*/ 	.word	0x00000000


	//----- nvinfo : EIATTR_MIN_STACK_SIZE
	.align		4
.L_3:
        /*0018*/ 	.byte	0x04, 0x12
        /*001a*/ 	.short	(.L_5 - .L_4)
	.align		4
.L_4:
        /*001c*/ 	.word	index@(_Z19gpu_autocorrelationPKfPfii)
        /*0020*/ 	.word	0x00000000
.L_5:


//--------------------- .nv.compat                --------------------------
	.section	.nv.compat,"",@"SHT_CUDA_COMPAT_INFO"
	.align	4
        /*0000*/ 	.byte	0x02, 0x09, 0x00, 0x00, 0x02, 0x02, 0x01, 0x00, 0x02, 0x05, 0x05, 0x00, 0x03, 0x07, 0x01, 0x01
        /*0010*/ 	.byte	0x02, 0x03, 0x00, 0x00, 0x02, 0x06, 0x01, 0x00, 0x04, 0x0b, 0x08, 0x00, 0x09, 0x00, 0x00, 0x00
        /*0020*/ 	.byte	0x00, 0x00, 0x00, 0x00


//--------------------- .nv.info._Z19gpu_autocorrelationPKfPfii --------------------------
	.section	.nv.info._Z19gpu_autocorrelationPKfPfii,"",@"SHT_CUDA_INFO"
	.sectionflags	@""
	.align	4


	//----- nvinfo : EIATTR_CUDA_API_VERSION
	.align		4
        /*0000*/ 	.byte	0x04, 0x37
        /*0002*/ 	.short	(.L_7 - .L_6)
.L_6:
        /*0004*/ 	.word	0x00000082


	//----- nvinfo : EIATTR_KPARAM_INFO
	.align		4
.L_7:
        /*0008*/ 	.byte	0x04, 0x17
        /*000a*/ 	.short	(.L_9 - .L_8)
.L_8:
        /*000c*/ 	.word	0x00000000
        /*0010*/ 	.short	0x0003
        /*0012*/ 	.short	0x0014
        /*0014*/ 	.byte	0x00, 0xf0, 0x11, 0x00


	//----- nvinfo : EIATTR_KPARAM_INFO
	.align		4
.L_9:
        /*0018*/ 	.byte	0x04, 0x17
        /*001a*/ 	.short	(.L_11 - .L_10)
.L_10:
        /*001c*/ 	.word	0x00000000
        /*0020*/ 	.short	0x0002
        /*0022*/ 	.short	0x0010
        /*0024*/ 	.byte	0x00, 0xf0, 0x11, 0x00


	//----- nvinfo : EIATTR_KPARAM_INFO
	.align		4
.L_11:
        /*0028*/ 	.byte	0x04, 0x17
        /*002a*/ 	.short	(.L_13 - .L_12)
.L_12:
        /*002c*/ 	.word	0x00000000
        /*0030*/ 	.short	0x0001
        /*0032*/ 	.short	0x0008
        /*0034*/ 	.byte	0x00, 0xf5, 0x21, 0x00


	//----- nvinfo : EIATTR_KPARAM_INFO
	.align		4
.L_13:
        /*0038*/ 	.byte	0x04, 0x17
        /*003a*/ 	.short	(.L_15 - .L_14)
.L_14:
        /*003c*/ 	.word	0x00000000
        /*0040*/ 	.short	0x0000
        /*0042*/ 	.short	0x0000
        /*0044*/ 	.byte	0x00, 0xf5, 0x21, 0x00


	//----- nvinfo : EIATTR_SPARSE_MMA_MASK
	.align		4
.L_15:
        /*0048*/ 	.byte	0x03, 0x50
        /*004a*/ 	.short	0x0000


	//----- nvinfo : EIATTR_MAXREG_COUNT
	.align		4
        /*004c*/ 	.byte	0x03, 0x1b
        /*004e*/ 	.short	0x00ff


	//----- nvinfo : EIATTR_NUM_BARRIERS
	.align		4
        /*0050*/ 	.byte	0x02, 0x4c
        /*0052*/ 	.byte	0x01
	.zero		1


	//----- nvinfo : EIATTR_MERCURY_ISA_VERSION
	.align		4
        /*0054*/ 	.byte	0x03, 0x5f
        /*0056*/ 	.short	0x0101


	//----- nvinfo : EIATTR_VRC_CTA_INIT_COUNT
	.align		4
        /*0058*/ 	.byte	0x02, 0x4a
	.zero		1
	.zero		1


	//----- nvinfo : EIATTR_EXIT_INSTR_OFFSETS
	.align		4
        /*005c*/ 	.byte	0x04, 0x1c
        /*005e*/ 	.short	(.L_17 - .L_16)


	//   ....[0]....
.L_16:
        /*0060*/ 	.word	0x00000040


	//   ....[1]....
        /*0064*/ 	.word	0x00000740


	//   ....[2]....
        /*0068*/ 	.word	0x000008e0


	//   ....[3]....
        /*006c*/ 	.word	0x00000960


	//----- nvinfo : EIATTR_CRS_STACK_SIZE
	.align		4
.L_17:
        /*0070*/ 	.byte	0x04, 0x1e
        /*0072*/ 	.short	(.L_19 - .L_18)
.L_18:
        /*0074*/ 	.word	0x00000000


	//----- nvinfo : EIATTR_CBANK_PARAM_SIZE
	.align		4
.L_19:
        /*0078*/ 	.byte	0x03, 0x19
        /*007a*/ 	.short	0x0018


	//----- nvinfo : EIATTR_PARAM_CBANK
	.align		4
        /*007c*/ 	.byte	0x04, 0x0a
        /*007e*/ 	.short	(.L_21 - .L_20)
	.align		4
.L_20:
        /*0080*/ 	.word	index@(.nv.constant0._Z19gpu_autocorrelationPKfPfii)
        /*0084*/ 	.short	0x0380
        /*0086*/ 	.short	0x0018


	//----- nvinfo : EIATTR_SW_WAR
	.align		4
.L_21:
        /*0088*/ 	.byte	0x04, 0x36
        /*008a*/ 	.short	(.L_23 - .L_22)
.L_22:
        /*008c*/ 	.word	0x00000008
.L_23:


//--------------------- .nv.callgraph             --------------------------
	.section	.nv.callgraph,"",@"SHT_CUDA_CALLGRAPH"
	.align	4
	.sectionentsize	8
	.align		4
        /*0000*/ 	.word	0x00000000
	.align		4
        /*0004*/ 	.word	0xffffffff
	.align		4
        /*0008*/ 	.word	0x00000000
	.align		4
        /*000c*/ 	.word	0xfffffffe
	.align		4
        /*0010*/ 	.word	0x00000000
	.align		4
        /*0014*/ 	.word	0xfffffffd
	.align		4
        /*0018*/ 	.word	0x00000000
	.align		4
        /*001c*/ 	.word	0xfffffffc


//--------------------- .text._Z19gpu_autocorrelationPKfPfii --------------------------
	.section	.text._Z19gpu_autocorrelationPKfPfii,"ax",@progbits
	.align	128
        .global         _Z19gpu_autocorrelationPKfPfii
        .type           _Z19gpu_autocorrelationPKfPfii,@function
        .size           _Z19gpu_autocorrelationPKfPfii,(.L_x_9 - _Z19gpu_autocorrelationPKfPfii)
        .other          _Z19gpu_autocorrelationPKfPfii,@"STO_CUDA_ENTRY STV_DEFAULT"
_Z19gpu_autocorrelationPKfPfii:
.text._Z19gpu_autocorrelationPKfPfii:
[----:B------:R-:W-:Y:S01]  /*0000*/  LDC R1, c[0x0][0x37c] ;  /* 0x0000df00ff017b82 */ /* 0x000fe20000000800 */
[----:B------:R-:W0:Y:S01]  /*0010*/  S2R R0, SR_CTAID.X ;  /* 0x0000000000007919 */ /* 0x000e220000002500 */
[----:B------:R-:W0:Y:S02]  /*0020*/  LDCU UR4, c[0x0][0x394] ;  /* 0x00007280ff0477ac */ /* 0x000e240008000800 */
[----:B0-----:R-:W-:-:S13]  /*0030*/  ISETP.GE.AND P0, PT, R0, UR4, PT ;  /* 0x0000000400007c0c */ /* 0x001fda000bf06270 */
[----:B------:R-:W-:Y:S05]  /*0040*/  @P0 EXIT ;  /* 0x000000000000094d */ /* 0x000fea0003800000 */
[----:B------:R-:W0:Y:S01]  /*0050*/  S2R R4, SR_TID.X ;  /* 0x0000000000047919 */ /* 0x000e220000002100 */
[----:B------:R-:W1:Y:S01]  /*0060*/  LDCU UR5, c[0x0][0x390] ;  /* 0x00007200ff0577ac */ /* 0x000e620008000800 */
[----:B------:R-:W-:Y:S01]  /*0070*/  BSSY.RECONVERGENT B0, `(.L_x_0) ;  /* 0x0000058000007945 */ /* 0x000fe20003800200 */
[----:B------:R-:W-:Y:S01]  /*0080*/  HFMA2 R6, -RZ, RZ, 0, 0 ;  /* 0x00000000ff067431 */ /* 0x000fe200000001ff */
[----:B------:R-:W2:Y:S01]  /*0090*/  LDCU UR4, c[0x0][0x360] ;  /* 0x00006c00ff0477ac */ /* 0x000ea20008000800 */
[----:B------:R-:W3:Y:S01]  /*00a0*/  LDCU.64 UR6, c[0x0][0x358] ;  /* 0x00006b00ff0677ac */ /* 0x000ee20008000a00 */
[----:B-1----:R-:W-:Y:S01]  /*00b0*/  IADD3 R5, PT, PT, -R0, UR5, RZ ;  /* 0x0000000500057c10 */ /* 0x002fe2000fffe1ff */
[----:B--2---:R-:W-:-:S03]  /*00c0*/  IMAD.U32 R7, RZ, RZ, UR4 ;  /* 0x00000004ff077e24 */ /* 0x004fc6000f8e00ff */
[----:B0-----:R-:W-:-:S13]  /*00d0*/  ISETP.GE.AND P0, PT, R4, R5, PT ;  /* 0x000000050400720c */ /* 0x001fda0003f06270 */
[----:B---3--:R-:W-:Y:S05]  /*00e0*/  @P0 BRA `(.L_x_1) ;  /* 0x0000000400400947 */ /* 0x008fea0003800000 */
[----:B------:R-:W0:Y:S01]  /*00f0*/  I2F.U32.RP R10, R7 ;  /* 0x00000007000a7306 */ /* 0x000e220000209000 */
[C---:B------:R-:W-:Y:S01]  /*0100*/  IADD3 R6, PT, PT, R7.reuse, R4, RZ ;  /* 0x0000000407067210 */ /* 0x040fe20007ffe0ff */
[----:B------:R-:W-:Y:S01]  /*0110*/  IMAD.MOV R11, RZ, RZ, -R7 ;  /* 0x000000ffff0b7224 */ /* 0x000fe200078e0a07 */
[----:B------:R-:W-:Y:S01]  /*0120*/  ISETP.NE.U32.AND P2, PT, R7, RZ, PT ;  /* 0x000000ff0700720c */ /* 0x000fe20003f45070 */
[----:B------:R-:W-:Y:S01]  /*0130*/  BSSY.RECONVERGENT B1, `(.L_x_2) ;  /* 0x000002b000017945 */ /* 0x000fe20003800200 */
[----:B------:R-:W-:Y:S02]  /*0140*/  ISETP.GE.U32.AND P0, PT, R6, R5, PT ;  /* 0x000000050600720c */ /* 0x000fe40003f06070 */
[----:B------:R-:W-:Y:S02]  /*0150*/  VIMNMX.U32 R9, PT, PT, R5, R6, !PT ;  /* 0x0000000605097248 */ /* 0x000fe40007fe0000 */
[----:B------:R-:W-:Y:S02]  /*0160*/  SEL R8, RZ, 0x1, P0 ;  /* 0x00000001ff087807 */ /* 0x000fe40000000000 */
[----:B------:R-:W-:-:S02]  /*0170*/  MOV R18, R4 ;  /* 0x0000000400127202 */ /* 0x000fc40000000f00 */
[----:B------:R-:W-:Y:S01]  /*0180*/  IADD3 R6, PT, PT, R9, -R6, -R8 ;  /* 0x8000000609067210 */ /* 0x000fe20007ffe808 */
[----:B0-----:R-:W0:Y:S02]  /*0190*/  MUFU.RCP R10, R10 ;  /* 0x0000000a000a7308 */ /* 0x001e240000001000 */
[----:B0-----:R-:W-:-:S06]  /*01a0*/  IADD3 R2, PT, PT, R10, 0xffffffe, RZ ;  /* 0x0ffffffe0a027810 */ /* 0x001fcc0007ffe0ff */
[----:B------:R0:W1:Y:S02]  /*01b0*/  F2I.FTZ.U32.TRUNC.NTZ R3, R2 ;  /* 0x0000000200037305 */ /* 0x000064000021f000 */
[----:B0-----:R-:W-:Y:S02]  /*01c0*/  IMAD.MOV.U32 R2, RZ, RZ, RZ ;  /* 0x000000ffff027224 */ /* 0x001fe400078e00ff */
[----:B-1----:R-:W-:-:S04]  /*01d0*/  IMAD R11, R11, R3, RZ ;  /* 0x000000030b0b7224 */ /* 0x002fc800078e02ff */
[----:B------:R-:W-:-:S06]  /*01e0*/  IMAD.HI.U32 R3, R3, R11, R2 ;  /* 0x0000000b03037227 */ /* 0x000fcc00078e0002 */
[----:B------:R-:W-:-:S05]  /*01f0*/  IMAD.HI.U32 R3, R3, R6, RZ ;  /* 0x0000000603037227 */ /* 0x000fca00078e00ff */
[----:B------:R-:W-:-:S05]  /*0200*/  IADD3 R2, PT, PT, -R3, RZ, RZ ;  /* 0x000000ff03027210 */ /* 0x000fca0007ffe1ff */
[----:B------:R-:W-:-:S05]  /*0210*/  IMAD R6, R7, R2, R6 ;  /* 0x0000000207067224 */ /* 0x000fca00078e0206 */
[----:B------:R-:W-:-:S13]  /*0220*/  ISETP.GE.U32.AND P0, PT, R6, R7, PT ;  /* 0x000000070600720c */ /* 0x000fda0003f06070 */
[----:B------:R-:W-:Y:S01]  /*0230*/  @P0 IMAD.IADD R6, R6, 0x1, -R7 ;  /* 0x0000000106060824 */ /* 0x000fe200078e0a07 */
[----:B------:R-:W-:-:S04]  /*0240*/  @P0 IADD3 R3, PT, PT, R3, 0x1, RZ ;  /* 0x0000000103030810 */ /* 0x000fc80007ffe0ff */
[----:B------:R-:W-:Y:S01]  /*0250*/  ISETP.GE.U32.AND P1, PT, R6, R7, PT ;  /* 0x000000070600720c */ /* 0x000fe20003f26070 */
[----:B------:R-:W-:-:S12]  /*0260*/  IMAD.MOV.U32 R6, RZ, RZ, RZ ;  /* 0x000000ffff067224 */ /* 0x000fd800078e00ff */
[----:B------:R-:W-:Y:S01]  /*0270*/  @P1 VIADD R3, R3, 0x1 ;  /* 0x0000000103031836 */ /* 0x000fe20000000000 */
[----:B------:R-:W-:-:S04]  /*0280*/  @!P2 LOP3.LUT R3, RZ, R7, RZ, 0x33, !PT ;  /* 0x00000007ff03a212 */ /* 0x000fc800078e33ff */
[----:B------:R-:W-:-:S04]  /*0290*/  IADD3 R8, PT, PT, R8, R3, RZ ;  /* 0x0000000308087210 */ /* 0x000fc80007ffe0ff */
[C---:B------:R-:W-:Y:S02]  /*02a0*/  LOP3.LUT R2, R8.reuse, 0x3, RZ, 0xc0, !PT ;  /* 0x0000000308027812 */ /* 0x040fe400078ec0ff */
[----:B------:R-:W-:Y:S02]  /*02b0*/  ISETP.GE.U32.AND P1, PT, R8, 0x3, PT ;  /* 0x000000030800780c */ /* 0x000fe40003f26070 */
[----:B------:R-:W-:-:S13]  /*02c0*/  ISETP.NE.AND P0, PT, R2, 0x3, PT ;  /* 0x000000030200780c */ /* 0x000fda0003f05270 */
[----:B------:R-:W-:Y:S05]  /*02d0*/  @!P0 BRA `(.L_x_3) ;  /* 0x0000000000408947 */ /* 0x000fea0003800000 */
[----:B------:R-:W0:Y:S01]  /*02e0*/  LDC.64 R2, c[0x0][0x380] ;  /* 0x0000e000ff027b82 */ /* 0x000e220000000a00 */
[----:B------:R-:W-:Y:S02]  /*02f0*/  VIADD R6, R8, 0x1 ;  /* 0x0000000108067836 */ /* 0x000fe40000000000 */
[----:B------:R-:W-:-:S03]  /*0300*/  IMAD.MOV.U32 R18, RZ, RZ, R4 ;  /* 0x000000ffff127224 */ /* 0x000fc600078e0004 */
[----:B------:R-:W-:Y:S02]  /*0310*/  LOP3.LUT R8, R6, 0x3, RZ, 0xc0, !PT ;  /* 0x0000000306087812 */ /* 0x000fe400078ec0ff */
[----:B------:R-:W-:Y:S02]  /*0320*/  MOV R6, RZ ;  /* 0x000000ff00067202 */ /* 0x000fe40000000f00 */
[----:B------:R-:W-:Y:S01]  /*0330*/  IADD3 R10, PT, PT, -R8, RZ, RZ ;  /* 0x000000ff080a7210 */ /* 0x000fe20007ffe1ff */
[----:B0-----:R-:W-:-:S07]  /*0340*/  IMAD.WIDE.U32 R2, R4, 0x4, R2 ;  /* 0x0000000404027825 */ /* 0x001fce00078e0002 */
.L_x_4:
[--C-:B------:R-:W-:Y:S01]  /*0350*/  IMAD.WIDE.U32 R8, R0, 0x4, R2.reuse ;  /* 0x0000000400087825 */ /* 0x100fe200078e0002 */
[----:B------:R0:W2:Y:S05]  /*0360*/  LDG.E.CONSTANT R11, desc[UR6][R2.64] ;  /* 0x00000006020b7981 */ /* 0x0000aa000c1e9900 */
[----:B------:R-:W2:Y:S01]  /*0370*/  LDG.E.CONSTANT R8, desc[UR6][R8.64] ;  /* 0x0000000608087981 */ /* 0x000ea2000c1e9900 */
[----:B------:R-:W-:Y:S01]  /*0380*/  VIADD R10, R10, 0x1 ;  /* 0x000000010a0a7836 */ /* 0x000fe20000000000 */
[C---:B------:R-:W-:Y:S01]  /*0390*/  IADD3 R18, PT, PT, R7.reuse, R18, RZ ;  /* 0x0000001207127210 */ /* 0x040fe20007ffe0ff */
[----:B0-----:R-:W-:-:S03]  /*03a0*/  IMAD.WIDE.U32 R2, R7, 0x4, R2 ;  /* 0x0000000407027825 */ /* 0x001fc600078e0002 */
[----:B------:R-:W-:Y:S01]  /*03b0*/  ISETP.NE.AND P0, PT, R10, RZ, PT ;  /* 0x000000ff0a00720c */ /* 0x000fe20003f05270 */
[----:B--2---:R-:W-:-:S12]  /*03c0*/  FFMA R6, R11, R8, R6 ;  /* 0x000000080b067223 */ /* 0x004fd80000000006 */
[----:B------:R-:W-:Y:S05]  /*03d0*/  @P0 BRA `(.L_x_4) ;  /* 0xfffffffc00dc0947 */ /* 0x000fea000383ffff */
.L_x_3:
[----:B------:R-:W-:Y:S05]  /*03e0*/  BSYNC.RECONVERGENT B1 ;  /* 0x0000000000017941 */ /* 0x000fea0003800200 */
.L_x_2:
[----:B------:R-:W-:Y:S05]  /*03f0*/  @!P1 BRA `(.L_x_1) ;  /* 0x00000000007c9947 */ /* 0x000fea0003800000 */
.L_x_5:
[----:B------:R-:W0:Y:S01]  /*0400*/  LDC.64 R2, c[0x0][0x380] ;  /* 0x0000e000ff027b82 */ /* 0x000e220000000a00 */
[----:B------:R-:W-:Y:S01]  /*0410*/  IADD3 R8, PT, PT, R0, R18, RZ ;  /* 0x0000001200087210 */ /* 0x000fe20007ffe0ff */
[----:B------:R-:W-:Y:S02]  /*0420*/  IMAD.IADD R9, R7, 0x1, R18 ;  /* 0x0000000107097824 */ /* 0x000fe400078e0212 */
[----:B0-----:R-:W-:-:S04]  /*0430*/  IMAD.WIDE.U32 R14, R18, 0x4, R2 ;  /* 0x00000004120e7825 */ /* 0x001fc800078e0002 */
[--C-:B------:R-:W-:Y:S01]  /*0440*/  IMAD.WIDE.U32 R18, R8, 0x4, R2.reuse ;  /* 0x0000000408127825 */ /* 0x100fe200078e0002 */
[----:B------:R0:W2:Y:S01]  /*0450*/  LDG.E.CONSTANT R11, desc[UR6][R14.64] ;  /* 0x000000060e0b7981 */ /* 0x0000a2000c1e9900 */
[----:B------:R-:W-:Y:S02]  /*0460*/  IADD3 R8, PT, PT, R7, R8, RZ ;  /* 0x0000000807087210 */ /* 0x000fe40007ffe0ff */
[----:B------:R-:W-:Y:S02]  /*0470*/  IMAD.WIDE.U32 R20, R9, 0x4, R2 ;  /* 0x0000000409147825 */ /* 0x000fe400078e0002 */
[----:B------:R-:W2:Y:S01]  /*0480*/  LDG.E.CONSTANT R18, desc[UR6][R18.64] ;  /* 0x0000000612127981 */ /* 0x000ea2000c1e9900 */
[C---:B------:R-:W-:Y:S01]  /*0490*/  IADD3 R9, PT, PT, R7.reuse, R9, RZ ;  /* 0x0000000907097210 */ /* 0x040fe20007ffe0ff */
[C---:B------:R-:W-:Y:S02]  /*04a0*/  IMAD.IADD R22, R7.reuse, 0x1, R8 ;  /* 0x0000000107167824 */ /* 0x040fe400078e0208 */
[--C-:B------:R-:W-:Y:S01]  /*04b0*/  IMAD.WIDE.U32 R16, R8, 0x4, R2.reuse ;  /* 0x0000000408107825 */ /* 0x100fe200078e0002 */
[C---:B------:R-:W-:Y:S01]  /*04c0*/  IADD3 R23, PT, PT, R7.reuse, R9, RZ ;  /* 0x0000000907177210 */ /* 0x040fe20007ffe0ff */
[----:B------:R-:W3:Y:S01]  /*04d0*/  LDG.E.CONSTANT R10, desc[UR6][R20.64] ;  /* 0x00000006140a7981 */ /* 0x000ee2000c1e9900 */
[----:B------:R-:W-:Y:S01]  /*04e0*/  IADD3 R25, PT, PT, R7, R22, RZ ;  /* 0x0000001607197210 */ /* 0x000fe20007ffe0ff */
[----:B------:R-:W-:-:S02]  /*04f0*/  IMAD.WIDE.U32 R12, R9, 0x4, R2 ;  /* 0x00000004090c7825 */ /* 0x000fc400078e0002 */
[----:B------:R-:W3:Y:S02]  /*0500*/  LDG.E.CONSTANT R16, desc[UR6][R16.64] ;  /* 0x0000000610107981 */ /* 0x000ee4000c1e9900 */
[--C-:B------:R-:W-:Y:S02]  /*0510*/  IMAD.WIDE.U32 R8, R22, 0x4, R2.reuse ;  /* 0x0000000416087825 */ /* 0x100fe400078e0002 */
[----:B------:R-:W4:Y:S02]  /*0520*/  LDG.E.CONSTANT R13, desc[UR6][R12.64] ;  /* 0x000000060c0d7981 */ /* 0x000f24000c1e9900 */
[--C-:B0-----:R-:W-:Y:S02]  /*0530*/  IMAD.WIDE.U32 R14, R23, 0x4, R2.reuse ;  /* 0x00000004170e7825 */ /* 0x101fe400078e0002 */
[----:B------:R-:W4:Y:S02]  /*0540*/  LDG.E.CONSTANT R8, desc[UR6][R8.64] ;  /* 0x0000000608087981 */ /* 0x000f24000c1e9900 */
[----:B------:R-:W-:-:S02]  /*0550*/  IMAD.WIDE.U32 R2, R25, 0x4, R2 ;  /* 0x0000000419027825 */ /* 0x000fc400078e0002 */
[----:B------:R-:W5:Y:S04]  /*0560*/  LDG.E.CONSTANT R15, desc[UR6][R14.64] ;  /* 0x000000060e0f7981 */ /* 0x000f68000c1e9900 */
[----:B------:R-:W5:Y:S01]  /*0570*/  LDG.E.CONSTANT R2, desc[UR6][R2.64] ;  /* 0x0000000602027981 */ /* 0x000f62000c1e9900 */
[----:B--2---:R-:W-:Y:S01]  /*0580*/  FFMA R11, R11, R18, R6 ;  /* 0x000000120b0b7223 */ /* 0x004fe20000000006 */
[----:B------:R-:W-:-:S05]  /*0590*/  IMAD.IADD R18, R7, 0x1, R23 ;  /* 0x0000000107127824 */ /* 0x000fca00078e0217 */
[----:B------:R-:W-:Y:S01]  /*05a0*/  ISETP.GE.AND P0, PT, R18, R5, PT ;  /* 0x000000051200720c */ /* 0x000fe20003f06270 */
[----:B---3--:R-:W-:-:S04]  /*05b0*/  FFMA R10, R10, R16, R11 ;  /* 0x000000100a0a7223 */ /* 0x008fc8000000000b */
[----:B----4-:R-:W-:-:S04]  /*05c0*/  FFMA R10, R13, R8, R10 ;  /* 0x000000080d0a7223 */ /* 0x010fc8000000000a */
[----:B-----5:R-:W-:-:S04]  /*05d0*/  FFMA R6, R15, R2, R10 ;  /* 0x000000020f067223 */ /* 0x020fc8000000000a */
[----:B------:R-:W-:Y:S05]  /*05e0*/  @!P0 BRA `(.L_x_5) ;  /* 0xfffffffc00848947 */ /* 0x000fea000383ffff */
.L_x_1:
[----:B------:R-:W-:Y:S05]  /*05f0*/  BSYNC.RECONVERGENT B0 ;  /* 0x0000000000007941 */ /* 0x000fea0003800200 */
.L_x_0:
[----:B------:R-:W0:Y:S01]  /*0600*/  S2UR UR5, SR_CgaCtaId ;  /* 0x00000000000579c3 */ /* 0x000e220000008800 */
[----:B------:R-:W-:Y:S01]  /*0610*/  UMOV UR4, 0x400 ;  /* 0x0000040000047882 */ /* 0x000fe20000000000 */
[----:B------:R-:W-:Y:S02]  /*0620*/  ISETP.GE.U32.AND P1, PT, R7, 0x42, PT ;  /* 0x000000420700780c */ /* 0x000fe40003f26070 */
[----:B------:R-:W-:Y:S01]  /*0630*/  ISETP.GT.U32.AND P0, PT, R4, 0x1f, PT ;  /* 0x0000001f0400780c */ /* 0x000fe20003f04070 */
[----:B0-----:R-:W-:-:S06]  /*0640*/  ULEA UR4, UR5, UR4, 0x18 ;  /* 0x0000000405047291 */ /* 0x001fcc000f8ec0ff */
[----:B------:R-:W-:-:S05]  /*0650*/  LEA R3, R4, UR4, 0x2 ;  /* 0x0000000404037c11 */ /* 0x000fca000f8e10ff */
[----:B------:R0:W-:Y:S01]  /*0660*/  STS [R3], R6 ;  /* 0x0000000603007388 */ /* 0x0001e20000000800 */
[----:B------:R-:W-:Y:S06]  /*0670*/  BAR.SYNC.DEFER_BLOCKING 0x0 ;  /* 0x0000000000007b1d */ /* 0x000fec0000010000 */
[----:B------:R-:W-:Y:S05]  /*0680*/  @!P1 BRA `(.L_x_6) ;  /* 0x00000000002c9947 */ /* 0x000fea0003800000 */
.L_x_7:
[----:B------:R-:W-:-:S04]  /*0690*/  SHF.R.U32.HI R8, RZ, 0x1, R7 ;  /* 0x00000001ff087819 */ /* 0x000fc80000011607 */
[----:B------:R-:W-:-:S13]  /*06a0*/  ISETP.GE.U32.AND P1, PT, R4, R8, PT ;  /* 0x000000080400720c */ /* 0x000fda0003f26070 */
[----:B------:R-:W-:Y:S01]  /*06b0*/  @!P1 LEA R2, R8, R3, 0x2 ;  /* 0x0000000308029211 */ /* 0x000fe200078e10ff */
[----:B------:R-:W-:Y:S05]  /*06c0*/  @!P1 LDS R5, [R3] ;  /* 0x0000000003059984 */ /* 0x000fea0000000800 */
[----:B------:R-:W0:Y:S02]  /*06d0*/  @!P1 LDS R2, [R2] ;  /* 0x0000000002029984 */ /* 0x000e240000000800 */
[----:B0-----:R-:W-:-:S05]  /*06e0*/  @!P1 FADD R6, R2, R5 ;  /* 0x0000000502069221 */ /* 0x001fca0000000000 */
[----:B------:R1:W-:Y:S01]  /*06f0*/  @!P1 STS [R3], R6 ;  /* 0x0000000603009388 */ /* 0x0003e20000000800 */
[----:B------:R-:W-:Y:S01]  /*0700*/  BAR.SYNC.DEFER_BLOCKING 0x0 ;  /* 0x0000000000007b1d */ /* 0x000fe20000010000 */
[----:B------:R-:W-:Y:S02]  /*0710*/  ISETP.GT.U32.AND P1, PT, R7, 0x83, PT ;  /* 0x000000830700780c */ /* 0x000fe40003f24070 */
[----:B------:R-:W-:-:S11]  /*0720*/  MOV R7, R8 ;  /* 0x0000000800077202 */ /* 0x000fd60000000f00 */
[----:B-1----:R-:W-:Y:S05]  /*0730*/  @P1 BRA `(.L_x_7) ;  /* 0xfffffffc00d41947 */ /* 0x002fea000383ffff */
.L_x_6:
[----:B------:R-:W-:Y:S05]  /*0740*/  @P0 EXIT ;  /* 0x000000000000094d */ /* 0x000fea0003800000 */
[----:B------:R-:W-:Y:S01]  /*0750*/  LDS R2, [R3+0x80] ;  /* 0x0000800003027984 */ /* 0x000fe20000000800 */
[----:B------:R-:W-:-:S03]  /*0760*/  ISETP.NE.AND P0, PT, R4, RZ, PT ;  /* 0x000000ff0400720c */ /* 0x000fc60003f05270 */
[----:B------:R-:W1:Y:S02]  /*0770*/  LDS R5, [R3] ;  /* 0x0000000003057984 */ /* 0x000e640000000800 */
[----:B-1----:R-:W-:-:S05]  /*0780*/  FADD R2, R2, R5 ;  /* 0x0000000502027221 */ /* 0x002fca0000000000 */
[----:B------:R-:W-:Y:S04]  /*0790*/  STS [R3], R2 ;  /* 0x0000000203007388 */ /* 0x000fe80000000800 */
[----:B------:R-:W-:Y:S04]  /*07a0*/  LDS R5, [R3+0x40] ;  /* 0x0000400003057984 */ /* 0x000fe80000000800 */
[----:B0-----:R-:W0:Y:S02]  /*07b0*/  LDS R6, [R3] ;  /* 0x0000000003067984 */ /* 0x001e240000000800 */
[----:B0-----:R-:W-:-:S05]  /*07c0*/  FADD R6, R5, R6 ;  /* 0x0000000605067221 */ /* 0x001fca0000000000 */
[----:B------:R-:W-:Y:S04]  /*07d0*/  STS [R3], R6 ;  /* 0x0000000603007388 */ /* 0x000fe80000000800 */
[----:B------:R-:W-:Y:S04]  /*07e0*/  LDS R5, [R3+0x20] ;  /* 0x0000200003057984 */ /* 0x000fe80000000800 */
[----:B------:R-:W0:Y:S02]  /*07f0*/  LDS R8, [R3] ;  /* 0x0000000003087984 */ /* 0x000e240000000800 */
        /* <DEDUP_REMOVED lines=13> */
[----:B------:R0:W-:Y:S01]  /*08d0*/  STS [R3], R6 ;  /* 0x0000000603007388 */ /* 0x0001e20000000800 */
[----:B------:R-:W-:Y:S05]  /*08e0*/  @P0 EXIT ;  /* 0x000000000000094d */ /* 0x000fea0003800000 */
[----:B------:R-:W1:Y:S01]  /*08f0*/  S2UR UR5, SR_CgaCtaId ;  /* 0x00000000000579c3 */ /* 0x000e620000008800 */
[----:B------:R-:W-:-:S07]  /*0900*/  UMOV UR4, 0x400 ;  /* 0x0000040000047882 */ /* 0x000fce0000000000 */
[----:B0-----:R-:W0:Y:S01]  /*0910*/  LDC.64 R2, c[0x0][0x388] ;  /* 0x0000e200ff027b82 */ /* 0x001e220000000a00 */
[----:B-1----:R-:W-:Y:S01]  /*0920*/  ULEA UR4, UR5, UR4, 0x18 ;  /* 0x0000000405047291 */ /* 0x002fe2000f8ec0ff */
[----:B0-----:R-:W-:-:S08]  /*0930*/  IMAD.WIDE.U32 R2, R0, 0x4, R2 ;  /* 0x0000000400027825 */ /* 0x001fd000078e0002 */
[----:B------:R-:W0:Y:S04]  /*0940*/  LDS R5, [UR4] ;  /* 0x00000004ff057984 */ /* 0x000e280008000800 */
[----:B0-----:R-:W-:Y:S01]  /*0950*/  STG.E desc[UR6][R2.64], R5 ;  /* 0x0000000502007986 */ /* 0x001fe2000c101906 */
[----:B------:R-:W-:Y:S05]  /*0960*/  EXIT ;  /* 0x000000000000794d */ /* 0x000fea0003800000 */
.L_x_8:
[----:B------:R-:W-:-:S00]  /*0970*/  BRA `(.L_x_8) ;  /* 0xfffffffc00fc7947 */ /* 0x000fc0000383ffff */
[----:B------:R-:W-:-:S00]  /*0980*/  NOP ;  /* 0x0000000000007918 */ /* 0x000fc00000000000 */
[----:B------:R-:W-:-:S00]  /*0990*/  NOP ;  /* 0x0000000000007918 */ /* 0x000fc00000000000 */
[----:B------:R-:W-:-:S00]  /*09a0*/  NOP ;  /* 0x0000000000007918 */ /* 0x000fc00000000000 */
[----:B------:R-:W-:-:S00]  /*09b0*/  NOP ;  /* 0x0000000000007918 */ /* 0x000fc00000000000 */
[----:B------:R-:W-:-:S00]  /*09c0*/  NOP ;  /* 0x0000000000007918 */ /* 0x000fc00000000000 */
[----:B------:R-:W-:-:S00]  /*09d0*/  NOP ;  /* 0x0000000000007918 */ /* 0x000fc00000000000 */
[----:B------:R-:W-:-:S00]  /*09e0*/  NOP ;  /* 0x0000000000007918 */ /* 0x000fc00000000000 */
[----:B------:R-:W-:-:S00]  /*09f0*/  NOP ;  /* 0x0000000000007918 */ /* 0x000fc00000000000 */
.L_x_9:


//--------------------- .nv.shared._Z19gpu_autocorrelationPKfPfii --------------------------
	.section	.nv.shared._Z19gpu_autocorrelationPKfPfii,"aw",@nobits
	.sectionflags	@""
	.align	16
	.zero		1024


//--------------------- .nv.shared.reserved.0     --------------------------
	.section	.nv.shared.reserved.0,"aw",@nobits
	.weak		__nv_reservedSMEM_offset_0_alias
	.size		__nv_reservedSMEM_offset_0_alias, 0, 64
	.other		__nv_reservedSMEM_offset_0_alias,@"STO_CUDA_RESERVED_SHARED STV_DEFAULT"
__nv_reservedSMEM_offset_0_alias:
	.zero		0
	.zero		64


//--------------------- .nv.constant0._Z19gpu_autocorrelationPKfPfii --------------------------
	.section	.nv.constant0._Z19gpu_autocorrelationPKfPfii,"a",@progbits
	.sectionflags	@""
	.align	4
.nv.constant0._Z19gpu_autocorrelationPKfPfii:
	.zero		920


//--------------------- SYMBOLS --------------------------

	.type		.nv.reservedSmem.offset0,@object
	.size		.nv.reservedSmem.offset0,0x4
	.type		.nv.reservedSmem.cap,@object
	.size		.nv.reservedSmem.cap,0x4
